	.headerflags	@"EF_CUDA_TEXMODE_UNIFIED EF_CUDA_64BIT_ADDRESS EF_CUDA_ACCELERATORS EF_CUDA_SM90 EF_CUDA_VIRTUAL_SM(EF_CUDA_SM90)"
	.elftype	@"ET_EXEC"


//--------------------- .nv.info                  --------------------------
	.section	.nv.info,"",@"SHT_CUDA_INFO"
	.align	4


	//----- nvinfo : EIATTR_REGCOUNT
	.align		4
        /*0000*/ 	.byte	0x04, 0x2f
        /*0002*/ 	.short	(.L_3 - .L_2)
	.align		4
.L_2:
        /*0004*/ 	.word	index@(triton_poi_fused__adaptive_avg_pool2d__native_batch_norm_legit_no_training_add_16)
        /*0008*/ 	.word	0x00000016


	//----- nvinfo : EIATTR_MIN_STACK_SIZE
	.align		4
.L_3:
        /*000c*/ 	.byte	0x04, 0x12
        /*000e*/ 	.short	(.L_5 - .L_4)
	.align		4
.L_4:
        /*0010*/ 	.word	index@(triton_poi_fused__adaptive_avg_pool2d__native_batch_norm_legit_no_training_add_16)
        /*0014*/ 	.word	0x00000000


	//----- nvinfo : EIATTR_FRAME_SIZE
	.align		4
.L_5:
        /*0018*/ 	.byte	0x04, 0x11
        /*001a*/ 	.short	(.L_7 - .L_6)
	.align		4
.L_6:
        /*001c*/ 	.word	index@(triton_poi_fused__adaptive_avg_pool2d__native_batch_norm_legit_no_training_add_16)
        /*0020*/ 	.word	0x00000000


	//----- nvinfo : EIATTR_MIN_STACK_SIZE
	.align		4
.L_7:
        /*0024*/ 	.byte	0x04, 0x12
        /*0026*/ 	.short	(.L_9 - .L_8)
	.align		4
.L_8:
        /*0028*/ 	.word	index@(triton_poi_fused__adaptive_avg_pool2d__native_batch_norm_legit_no_training_add_16)
        /*002c*/ 	.word	0x00000000
.L_9:


//--------------------- .nv.info.triton_poi_fused__adaptive_avg_pool2d__native_batch_norm_legit_no_training_add_16 --------------------------
	.section	.nv.info.triton_poi_fused__adaptive_avg_pool2d__native_batch_norm_legit_no_training_add_16,"",@"SHT_CUDA_INFO"
	.sectionflags	@""
	.align	4


	//----- nvinfo : EIATTR_CUDA_API_VERSION
	.align		4
        /*0000*/ 	.byte	0x04, 0x37
        /*0002*/ 	.short	(.L_11 - .L_10)
.L_10:
        /*0004*/ 	.word	0x0000007c


	//----- nvinfo : EIATTR_KPARAM_INFO
	.align		4
.L_11:
        /*0008*/ 	.byte	0x04, 0x17
        /*000a*/ 	.short	(.L_13 - .L_12)
.L_12:
        /*000c*/ 	.word	0x00000000
        /*0010*/ 	.short	0x0008
        /*0012*/ 	.short	0x0040
        /*0014*/ 	.byte	0x00, 0xf0, 0x11, 0x00


	//----- nvinfo : EIATTR_KPARAM_INFO
	.align		4
.L_13:
        /*0018*/ 	.byte	0x04, 0x17
        /*001a*/ 	.short	(.L_15 - .L_14)
.L_14:
        /*001c*/ 	.word	0x00000000
        /*0020*/ 	.short	0x0007
        /*0022*/ 	.short	0x0038
        /*0024*/ 	.byte	0x00, 0xf4, 0x21, 0x00


	//----- nvinfo : EIATTR_KPARAM_INFO
	.align		4
.L_15:
        /*0028*/ 	.byte	0x04, 0x17
        /*002a*/ 	.short	(.L_17 - .L_16)
.L_16:
        /*002c*/ 	.word	0x00000000
        /*0030*/ 	.short	0x0006
        /*0032*/ 	.short	0x0030
        /*0034*/ 	.byte	0x00, 0xf4, 0x21, 0x00


	//----- nvinfo : EIATTR_KPARAM_INFO
	.align		4
.L_17:
        /*0038*/ 	.byte	0x04, 0x17
        /*003a*/ 	.short	(.L_19 - .L_18)
.L_18:
        /*003c*/ 	.word	0x00000000
        /*0040*/ 	.short	0x0005
        /*0042*/ 	.short	0x0028
        /*0044*/ 	.byte	0x00, 0xf4, 0x21, 0x00


	//----- nvinfo : EIATTR_KPARAM_INFO
	.align		4
.L_19:
        /*0048*/ 	.byte	0x04, 0x17
        /*004a*/ 	.short	(.L_21 - .L_20)
.L_20:
        /*004c*/ 	.word	0x00000000
        /*0050*/ 	.short	0x0004
        /*0052*/ 	.short	0x0020
        /*0054*/ 	.byte	0x00, 0xf4, 0x21, 0x00


	//----- nvinfo : EIATTR_KPARAM_INFO
	.align		4
.L_21:
        /*0058*/ 	.byte	0x04, 0x17
        /*005a*/ 	.short	(.L_23 - .L_22)
.L_22:
        /*005c*/ 	.word	0x00000000
        /*0060*/ 	.short	0x0003
        /*0062*/ 	.short	0x0018
        /*0064*/ 	.byte	0x00, 0xf4, 0x21, 0x00


	//----- nvinfo : EIATTR_KPARAM_INFO
	.align		4
.L_23:
        /*0068*/ 	.byte	0x04, 0x17
        /*006a*/ 	.short	(.L_25 - .L_24)
.L_24:
        /*006c*/ 	.word	0x00000000
        /*0070*/ 	.short	0x0002
        /*0072*/ 	.short	0x0010
        /*0074*/ 	.byte	0x00, 0xf4, 0x21, 0x00


	//----- nvinfo : EIATTR_KPARAM_INFO
	.align		4
.L_25:
        /*0078*/ 	.byte	0x04, 0x17
        /*007a*/ 	.short	(.L_27 - .L_26)
.L_26:
        /*007c*/ 	.word	0x00000000
        /*0080*/ 	.short	0x0001
        /*0082*/ 	.short	0x0008
        /*0084*/ 	.byte	0x00, 0xf4, 0x21, 0x00


	//----- nvinfo : EIATTR_KPARAM_INFO
	.align		4
.L_27:
        /*0088*/ 	.byte	0x04, 0x17
        /*008a*/ 	.short	(.L_29 - .L_28)
.L_28:
        /*008c*/ 	.word	0x00000000
        /*0090*/ 	.short	0x0000
        /*0092*/ 	.short	0x0000
        /*0094*/ 	.byte	0x00, 0xf4, 0x21, 0x00


	//----- nvinfo : EIATTR_SPARSE_MMA_MASK
	.align		4
.L_29:
        /*0098*/ 	.byte	0x03, 0x50
        /*009a*/ 	.short	0x0000


	//----- nvinfo : EIATTR_MAXREG_COUNT
	.align		4
        /*009c*/ 	.byte	0x03, 0x1b
        /*009e*/ 	.short	0x00ff


	//----- nvinfo : EIATTR_EXIT_INSTR_OFFSETS
	.align		4
        /*00a0*/ 	.byte	0x04, 0x1c
        /*00a2*/ 	.short	(.L_31 - .L_30)


	//   ....[0]....
.L_30:
        /*00a4*/ 	.word	0x00000390


	//   ....[1]....
        /*00a8*/ 	.word	0x000003b0


	//----- nvinfo : EIATTR_REQNTID
	.align		4
.L_31:
        /*00ac*/ 	.byte	0x04, 0x10
        /*00ae*/ 	.short	(.L_33 - .L_32)
.L_32:
        /*00b0*/ 	.word	0x00000080
        /*00b4*/ 	.word	0x00000001
        /*00b8*/ 	.word	0x00000001


	//----- nvinfo : EIATTR_CBANK_PARAM_SIZE
	.align		4
.L_33:
        /*00bc*/ 	.byte	0x03, 0x19
        /*00be*/ 	.short	0x0044


	//----- nvinfo : EIATTR_PARAM_CBANK
	.align		4
        /*00c0*/ 	.byte	0x04, 0x0a
        /*00c2*/ 	.short	(.L_35 - .L_34)
	.align		4
.L_34:
        /*00c4*/ 	.word	index@(.nv.constant0.triton_poi_fused__adaptive_avg_pool2d__native_batch_norm_legit_no_training_add_16)
        /*00c8*/ 	.short	0x0210
        /*00ca*/ 	.short	0x0044


	//----- nvinfo : EIATTR_SW_WAR
	.align		4
.L_35:
        /*00cc*/ 	.byte	0x04, 0x36
        /*00ce*/ 	.short	(.L_37 - .L_36)
.L_36:
        /*00d0*/ 	.word	0x00000008
.L_37:


//--------------------- .nv.callgraph             --------------------------
	.section	.nv.callgraph,"",@"SHT_CUDA_CALLGRAPH"
	.align	4
	.sectionentsize	8
	.align		4
        /*0000*/ 	.word	0x00000000
	.align		4
        /*0004*/ 	.word	0xffffffff
	.align		4
        /*0008*/ 	.word	0x00000000
	.align		4
        /*000c*/ 	.word	0xfffffffe
	.align		4
        /*0010*/ 	.word	0x00000000
	.align		4
        /*0014*/ 	.word	0xfffffffd
	.align		4
        /*0018*/ 	.word	0x00000000
	.align		4
        /*001c*/ 	.word	0xfffffffc


//--------------------- .nv.constant4             --------------------------
	.section	.nv.constant4,"a",@progbits
	.align	8
	.align		8
.nv.constant4:
        /*0000*/ 	.dword	_$_str
	.align		8
        /*0008*/ 	.dword	_$_str_$_2


//--------------------- .text.triton_poi_fused__adaptive_avg_pool2d__native_batch_norm_legit_no_training_add_16 --------------------------
	.section	.text.triton_poi_fused__adaptive_avg_pool2d__native_batch_norm_legit_no_training_add_16,"ax",@progbits
	.align	128
        .global         triton_poi_fused__adaptive_avg_pool2d__native_batch_norm_legit_no_training_add_16
        .type           triton_poi_fused__adaptive_avg_pool2d__native_batch_norm_legit_no_training_add_16,@function
        .size           triton_poi_fused__adaptive_avg_pool2d__native_batch_norm_legit_no_training_add_16,(.L_x_1 - triton_poi_fused__adaptive_avg_pool2d__native_batch_norm_legit_no_training_add_16)
        .other          triton_poi_fused__adaptive_avg_pool2d__native_batch_norm_legit_no_training_add_16,@"STO_CUDA_ENTRY STV_DEFAULT"
triton_poi_fused__adaptive_avg_pool2d__native_batch_norm_legit_no_training_add_16:
.text.triton_poi_fused__adaptive_avg_pool2d__native_batch_norm_legit_no_training_add_16:
[----:B------:R-:W0:Y:S01]  /*0000*/  LDC R1, c[0x0][0x28] ;  /* 0x00000a00ff017b82 */ /* 0x000e220000000800 */
[----:B------:R-:W1:Y:S07]  /*0010*/  S2R R0, SR_TID.X ;  /* 0x0000000000007919 */ /* 0x000e6e0000002100 */
[----:B------:R-:W2:Y:S01]  /*0020*/  LDC.64 R12, c[0x0][0x228] ;  /* 0x00008a00ff0c7b82 */ /* 0x000ea20000000a00 */
[----:B------:R-:W-:Y:S01]  /*0030*/  ULDC.64 UR4, c[0x0][0x208] ;  /* 0x0000820000047ab9 */ /* 0x000fe20000000a00 */
[----:B------:R-:W3:Y:S06]  /*0040*/  S2R R3, SR_CTAID.X ;  /* 0x0000000000037919 */ /* 0x000eec0000002500 */
[----:B------:R-:W4:Y:S08]  /*0050*/  LDC.64 R8, c[0x0][0x218] ;  /* 0x00008600ff087b82 */ /* 0x000f300000000a00 */
[----:B------:R-:W5:Y:S08]  /*0060*/  LDC.64 R10, c[0x0][0x220] ;  /* 0x00008800ff0a7b82 */ /* 0x000f700000000a00 */
[----:B------:R-:W4:Y:S01]  /*0070*/  LDC.64 R14, c[0x0][0x230] ;  /* 0x00008c00ff0e7b82 */ /* 0x000f220000000a00 */
[----:B-1----:R-:W-:-:S07]  /*0080*/  LOP3.LUT R0, R0, 0x7f, RZ, 0xc0, !PT ;  /* 0x0000007f00007812 */ /* 0x002fce00078ec0ff */
[----:B------:R-:W1:Y:S01]  /*0090*/  LDC.64 R16, c[0x0][0x238] ;  /* 0x00008e00ff107b82 */ /* 0x000e620000000a00 */
[----:B---3--:R-:W-:Y:S02]  /*00a0*/  SHF.R.S32.HI R2, RZ, 0x18, R3 ;  /* 0x00000018ff027819 */ /* 0x008fe40000011403 */
[----:B------:R-:W-:Y:S02]  /*00b0*/  LEA R0, R3, R0, 0x7 ;  /* 0x0000000003007211 */ /* 0x000fe400078e38ff */
[----:B------:R-:W-:-:S03]  /*00c0*/  SGXT R3, R2, 0x1 ;  /* 0x000000010203781a */ /* 0x000fc60000000200 */
[----:B------:R-:W3:Y:S01]  /*00d0*/  LDC.64 R4, c[0x0][0x210] ;  /* 0x00008400ff047b82 */ /* 0x000ee20000000a00 */
[----:B------:R-:W-:Y:S02]  /*00e0*/  ISETP.GE.AND P2, PT, R0, 0x800, PT ;  /* 0x000008000000780c */ /* 0x000fe40003f46270 */
[----:B------:R-:W-:-:S04]  /*00f0*/  LEA.HI R3, R3, R0, RZ, 0x2 ;  /* 0x0000000003037211 */ /* 0x000fc800078f10ff */
[--C-:B------:R-:W-:Y:S02]  /*0100*/  SHF.R.S32.HI R2, RZ, 0x2, R3.reuse ;  /* 0x00000002ff027819 */ /* 0x100fe40000011403 */
[----:B------:R-:W-:-:S04]  /*0110*/  SHF.R.S32.HI R3, RZ, 0x1f, R3 ;  /* 0x0000001fff037819 */ /* 0x000fc80000011403 */
[----:B------:R-:W-:-:S04]  /*0120*/  LEA.HI R3, R3, R2, RZ, 0x7 ;  /* 0x0000000203037211 */ /* 0x000fc800078f38ff */
[----:B------:R-:W-:-:S04]  /*0130*/  LOP3.LUT R3, R3, 0xffffff80, RZ, 0xc0, !PT ;  /* 0xffffff8003037812 */ /* 0x000fc800078ec0ff */
[----:B------:R-:W-:Y:S02]  /*0140*/  IADD3 R19, R2, -R3, RZ ;  /* 0x8000000302137210 */ /* 0x000fe40007ffe0ff */
[----:B------:R-:W-:-:S03]  /*0150*/  CS2R R2, SRZ ;  /* 0x0000000000027805 */ /* 0x000fc6000001ff00 */
[----:B--2---:R-:W-:-:S05]  /*0160*/  IMAD.WIDE R12, R19, 0x4, R12 ;  /* 0x00000004130c7825 */ /* 0x004fca00078e020c */
[----:B------:R2:W3:Y:S01]  /*0170*/  @!P2 LDG.E.EL R2, desc[UR4][R12.64] ;  /* 0x000000040c02a981 */ /* 0x0004e2000c2e1900 */
[----:B------:R-:W-:Y:S01]  /*0180*/  CS2R R6, SRZ ;  /* 0x0000000000067805 */ /* 0x000fe2000001ff00 */
[----:B----4-:R-:W-:Y:S01]  /*0190*/  IMAD.WIDE R8, R0, 0x4, R8 ;  /* 0x0000000400087825 */ /* 0x010fe200078e0208 */
[----:B------:R-:W-:-:S03]  /*01a0*/  HFMA2.MMA R18, -RZ, RZ, 0, 0 ;  /* 0x00000000ff127435 */ /* 0x000fc600000001ff */
[C---:B-----5:R-:W-:Y:S01]  /*01b0*/  IMAD.WIDE R10, R19.reuse, 0x4, R10 ;  /* 0x00000004130a7825 */ /* 0x060fe200078e020a */
[----:B------:R4:W5:Y:S04]  /*01c0*/  @!P2 LDG.E R3, desc[UR4][R8.64] ;  /* 0x000000040803a981 */ /* 0x000968000c1e1900 */
[----:B------:R3:W5:Y:S01]  /*01d0*/  @!P2 LDG.E.EL R6, desc[UR4][R10.64] ;  /* 0x000000040a06a981 */ /* 0x000762000c2e1900 */
[----:B0-2---:R-:W-:-:S04]  /*01e0*/  IMAD.WIDE R12, R19, 0x4, R14 ;  /* 0x00000004130c7825 */ /* 0x005fc800078e020e */
[----:B-1----:R-:W-:Y:S01]  /*01f0*/  IMAD.WIDE R14, R19, 0x4, R16 ;  /* 0x00000004130e7825 */ /* 0x002fe200078e0210 */
[----:B------:R-:W-:Y:S01]  /*0200*/  MOV R16, RZ ;  /* 0x000000ff00107202 */ /* 0x000fe20000000f00 */
[----:B------:R-:W2:Y:S01]  /*0210*/  @!P2 LDG.E.EL R7, desc[UR4][R12.64] ;  /* 0x000000040c07a981 */ /* 0x000ea2000c2e1900 */
[----:B----4-:R-:W0:Y:S01]  /*0220*/  LDC.64 R8, c[0x0][0x240] ;  /* 0x00009000ff087b82 */ /* 0x010e220000000a00 */
[C---:B---3--:R-:W-:Y:S02]  /*0230*/  IMAD.WIDE R4, R0.reuse, 0x4, R4 ;  /* 0x0000000400047825 */ /* 0x048fe400078e0204 */
[----:B------:R-:W2:Y:S04]  /*0240*/  @!P2 LDG.E.EL R18, desc[UR4][R14.64] ;  /* 0x000000040e12a981 */ /* 0x000ea8000c2e1900 */
[----:B------:R1:W3:Y:S01]  /*0250*/  @!P2 LDG.E R16, desc[UR4][R4.64] ;  /* 0x000000040410a981 */ /* 0x0002e2000c1e1900 */
[----:B------:R-:W-:Y:S01]  /*0260*/  HFMA2.MMA R11, -RZ, RZ, 1.625, 0 ;  /* 0x3e800000ff0b7435 */ /* 0x000fe200000001ff */
[----:B-1----:R-:W1:Y:S01]  /*0270*/  LDC.64 R4, c[0x0][0x248] ;  /* 0x00009200ff047b82 */ /* 0x002e620000000a00 */
[----:B0-----:R-:W-:-:S04]  /*0280*/  IMAD.WIDE R8, R0, 0x4, R8 ;  /* 0x0000000400087825 */ /* 0x001fc800078e0208 */
[----:B-1----:R-:W-:-:S04]  /*0290*/  IMAD.WIDE R4, R0, 0x4, R4 ;  /* 0x0000000400047825 */ /* 0x002fc800078e0204 */
[----:B------:R-:W-:-:S04]  /*02a0*/  FADD R2, R2, 9.9999997473787516356e-06 ;  /* 0x3727c5ac02027421 */ /* 0x000fc80000000000 */
[----:B------:R-:W0:Y:S01]  /*02b0*/  MUFU.SQRT R10, R2 ;  /* 0x00000002000a7308 */ /* 0x000e220000002000 */
[----:B-----5:R-:W-:Y:S01]  /*02c0*/  FADD R3, -R6, R3 ;  /* 0x0000000306037221 */ /* 0x020fe20000000100 */
[C---:B0-----:R-:W-:Y:S02]  /*02d0*/  FSETP.GT.AND P0, PT, R10.reuse, 8.50705917302346158658e+37, PT ;  /* 0x7e8000000a00780b */ /* 0x041fe40003f04000 */
[----:B------:R-:W-:Y:S02]  /*02e0*/  FSETP.GEU.AND P1, PT, R10, 1.175494350822287508e-38, PT ;  /* 0x008000000a00780b */ /* 0x000fe40003f2e000 */
[----:B------:R-:W-:-:S09]  /*02f0*/  FSEL R11, R11, 1, P0 ;  /* 0x3f8000000b0b7808 */ /* 0x000fd20000000000 */
[----:B------:R-:W-:Y:S02]  /*0300*/  @P0 FMUL R10, R10, 0.25 ;  /* 0x3e8000000a0a0820 */ /* 0x000fe40000400000 */
[----:B------:R-:W-:Y:S02]  /*0310*/  @!P1 FMUL R11, R11, 16777216 ;  /* 0x4b8000000b0b9820 */ /* 0x000fe40000400000 */
[----:B------:R-:W-:-:S06]  /*0320*/  @!P1 FMUL R10, R10, 16777216 ;  /* 0x4b8000000a0a9820 */ /* 0x000fcc0000400000 */
[----:B------:R-:W0:Y:S02]  /*0330*/  MUFU.RCP R10, R10 ;  /* 0x0000000a000a7308 */ /* 0x000e240000001000 */
[----:B0-----:R-:W-:-:S04]  /*0340*/  FMUL R2, R10, R11 ;  /* 0x0000000b0a027220 */ /* 0x001fc80000400000 */
[----:B------:R-:W-:-:S04]  /*0350*/  FMUL R3, R3, R2 ;  /* 0x0000000203037220 */ /* 0x000fc80000400000 */
[----:B--2---:R-:W-:-:S04]  /*0360*/  FFMA R3, R3, R7, R18 ;  /* 0x0000000703037223 */ /* 0x004fc80000000012 */
[----:B---3--:R-:W-:-:S05]  /*0370*/  FADD R3, R3, R16 ;  /* 0x0000001003037221 */ /* 0x008fca0000000000 */
[----:B------:R0:W-:Y:S02]  /*0380*/  @!P2 STG.E desc[UR4][R8.64], R3 ;  /* 0x000000030800a986 */ /* 0x0001e4000c101904 */
[----:B0-----:R-:W-:Y:S05]  /*0390*/  @P2 EXIT ;  /* 0x000000000000294d */ /* 0x001fea0003800000 */
[----:B------:R-:W-:Y:S01]  /*03a0*/  STG.E desc[UR4][R4.64], R3 ;  /* 0x0000000304007986 */ /* 0x000fe2000c101904 */
[----:B------:R-:W-:Y:S05]  /*03b0*/  EXIT ;  /* 0x000000000000794d */ /* 0x000fea0003800000 */
.L_x_0:
[----:B------:R-:W-:-:S00]  /*03c0*/  BRA `(.L_x_0) ;  /* 0xfffffffc00fc7947 */ /* 0x000fc0000383ffff */
[----:B------:R-:W-:-:S00]  /*03d0*/  NOP ;  /* 0x0000000000007918 */ /* 0x000fc00000000000 */
        /* <DEDUP_REMOVED lines=10> */
.L_x_1:


//--------------------- .nv.global.init           --------------------------
	.section	.nv.global.init,"aw",@progbits
.nv.global.init:
	.type		_$_str,@object
	.size		_$_str,(_$_str_$_2 - _$_str)
_$_str:
        /*0000*/ 	.byte	0x5f, 0x5f, 0x43, 0x55, 0x44, 0x41, 0x5f, 0x46, 0x54, 0x5a, 0x00
	.type		_$_str_$_2,@object
	.size		_$_str_$_2,(.L_1 - _$_str_$_2)
_$_str_$_2:
        /*000b*/ 	.byte	0x5f, 0x5f, 0x43, 0x55, 0x44, 0x41, 0x5f, 0x50, 0x52, 0x45, 0x43, 0x5f, 0x53, 0x51, 0x52, 0x54
        /*001b*/ 	.byte	0x00
.L_1:


//--------------------- .nv.constant0.triton_poi_fused__adaptive_avg_pool2d__native_batch_norm_legit_no_training_add_16 --------------------------
	.section	.nv.constant0.triton_poi_fused__adaptive_avg_pool2d__native_batch_norm_legit_no_training_add_16,"a",@progbits
	.sectionflags	@""
	.align	4
.nv.constant0.triton_poi_fused__adaptive_avg_pool2d__native_batch_norm_legit_no_training_add_16:
	.zero		596
